//
// Generated by NVIDIA NVVM Compiler
//
// Compiler Build ID: CL-36424714
// Cuda compilation tools, release 13.0, V13.0.88
// Based on NVVM 20.0.0
//

.version 9.0
.target sm_100
.address_size 64

	// .globl	_Z5hellov
.extern .func  (.param .b32 func_retval0) vprintf
(
	.param .b64 vprintf_param_0,
	.param .b64 vprintf_param_1
)
;
.global .align 1 .b8 $str[14] = {104, 101, 108, 108, 111, 44, 32, 67, 85, 68, 65, 33, 10};

.visible .entry _Z5hellov()
{
	.reg .b32 	%r<3>;
	.reg .b64 	%rd<3>;

	mov.u64 	%rd1, $str;
	cvta.global.u64 	%rd2, %rd1;
	{ // callseq 0, 0
	.param .b64 param0;
	st.param.b64 	[param0], %rd2;
	.param .b64 param1;
	st.param.b64 	[param1], 0;
	.param .b32 retval0;
	call.uni (retval0), 
	vprintf, 
	(
	param0, 
	param1
	);
	ld.param.b32 	%r1, [retval0];
	} // callseq 0
	ret;

}


// ===== COMPILED SASS (sm_100) =====

	.target	sm_100

	.elftype	@"ET_EXEC"


//--------------------- .note.nv.tkinfo           --------------------------
	.section	.note.nv.tkinfo,"",@"SHT_NOTE"
	.sectionflags	@"SHF_NOTE_NV_TKINFO"
	.tkinfo
        /*0018*/ 	.word	0x00000002
        /*0030*/ 	.string	""
        /*0030*/ 	.string	"ptxas"
        /*0030*/ 	.string	"Cuda compilation tools, release 13.0, V13.0.88"
        /*0030*/ 	.string	"Build cuda_13.0.r13.0/compiler.36424714_0"
        /*0030*/ 	.string	"-arch sm_100 -m 64 "



//--------------------- .note.nv.cuinfo           --------------------------
	.section	.note.nv.cuinfo,"",@"SHT_NOTE"
	.sectionflags	@"SHF_NOTE_NV_CUINFO"
        /*0018*/ 	.short	0x0002
        /*001a*/ 	.short	0x0064
        /*001c*/ 	.short	0x0082
	.zero		2


//--------------------- .nv.info                  --------------------------
	.section	.nv.info,"",@"SHT_CUDA_INFO"
	.align	4


	//----- nvinfo : EIATTR_REGCOUNT
	.align		4
        /*0000*/ 	.byte	0x04, 0x2f
        /*0002*/ 	.short	(.L_2 - .L_1)
	.align		4
.L_1:
        /*0004*/ 	.word	index@(_Z5hellov)
        /*0008*/ 	.word	0x00000018


	//----- nvinfo : EIATTR_FRAME_SIZE
	.align		4
.L_2:
        /*000c*/ 	.byte	0x04, 0x11
        /*000e*/ 	.short	(.L_4 - .L_3)
	.align		4
.L_3:
        /*0010*/ 	.word	index@(_Z5hellov)
        /*0014*/ 	.word	0x00000000


	//----- nvinfo : EIATTR_MIN_STACK_SIZE
	.align		4
.L_4:
        /*0018*/ 	.byte	0x04, 0x12
        /*001a*/ 	.short	(.L_6 - .L_5)
	.align		4
.L_5:
        /*001c*/ 	.word	index@(_Z5hellov)
        /*0020*/ 	.word	0x00000000
.L_6:


//--------------------- .nv.compat                --------------------------
	.section	.nv.compat,"",@"SHT_CUDA_COMPAT_INFO"
	.align	4
        /*0000*/ 	.byte	0x02, 0x09, 0x00, 0x00, 0x02, 0x02, 0x01, 0x00, 0x02, 0x05, 0x05, 0x00, 0x03, 0x07, 0x01, 0x01
        /*0010*/ 	.byte	0x02, 0x03, 0x00, 0x00, 0x02, 0x06, 0x01, 0x00, 0x04, 0x0b, 0x08, 0x00, 0x09, 0x00, 0x00, 0x00
        /*0020*/ 	.byte	0x00, 0x00, 0x00, 0x00


//--------------------- .nv.info._Z5hellov        --------------------------
	.section	.nv.info._Z5hellov,"",@"SHT_CUDA_INFO"
	.sectionflags	@""
	.align	4


	//----- nvinfo : EIATTR_CUDA_API_VERSION
	.align		4
        /*0000*/ 	.byte	0x04, 0x37
        /*0002*/ 	.short	(.L_8 - .L_7)
.L_7:
        /*0004*/ 	.word	0x00000082


	//----- nvinfo : EIATTR_SPARSE_MMA_MASK
	.align		4
.L_8:
        /*0008*/ 	.byte	0x03, 0x50
        /*000a*/ 	.short	0x0000


	//----- nvinfo : EIATTR_MAXREG_COUNT
	.align		4
        /*000c*/ 	.byte	0x03, 0x1b
        /*000e*/ 	.short	0x00ff


	//----- nvinfo : EIATTR_EXTERNS
	.align		4
        /*0010*/ 	.byte	0x04, 0x0f
        /*0012*/ 	.short	(.L_10 - .L_9)


	//   ....[0]....
	.align		4
.L_9:
        /*0014*/ 	.word	index@(vprintf)


	//----- nvinfo : EIATTR_MERCURY_ISA_VERSION
	.align		4
.L_10:
        /*0018*/ 	.byte	0x03, 0x5f
        /*001a*/ 	.short	0x0101


	//----- nvinfo : EIATTR_VRC_CTA_INIT_COUNT
	.align		4
        /*001c*/ 	.byte	0x02, 0x4a
	.zero		1
	.zero		1


	//----- nvinfo : EIATTR_SYSCALL_OFFSETS
	.align		4
        /*0020*/ 	.byte	0x04, 0x46
        /*0022*/ 	.short	(.L_12 - .L_11)


	//   ....[0]....
.L_11:
        /*0024*/ 	.word	0x00000080


	//----- nvinfo : EIATTR_EXIT_INSTR_OFFSETS
	.align		4
.L_12:
        /*0028*/ 	.byte	0x04, 0x1c
        /*002a*/ 	.short	(.L_14 - .L_13)


	//   ....[0]....
.L_13:
        /*002c*/ 	.word	0x00000090


	//----- nvinfo : EIATTR_SW_WAR
	.align		4
.L_14:
        /*0030*/ 	.byte	0x04, 0x36
        /*0032*/ 	.short	(.L_16 - .L_15)
.L_15:
        /*0034*/ 	.word	0x00000008
.L_16:


//--------------------- .nv.callgraph             --------------------------
	.section	.nv.callgraph,"",@"SHT_CUDA_CALLGRAPH"
	.align	4
	.sectionentsize	8
	.align		4
        /*0000*/ 	.word	0x00000000
	.align		4
        /*0004*/ 	.word	0xffffffff
	.align		4
        /*0008*/ 	.word	index@(_Z5hellov)
	.align		4
        /*000c*/ 	.word	index@(vprintf)
	.align		4
        /*0010*/ 	.word	0x00000000
	.align		4
        /*0014*/ 	.word	0xfffffffe
	.align		4
        /*0018*/ 	.word	0x00000000
	.align		4
        /*001c*/ 	.word	0xfffffffd
	.align		4
        /*0020*/ 	.word	0x00000000
	.align		4
        /*0024*/ 	.word	0xfffffffc


//--------------------- .nv.constant4             --------------------------
	.section	.nv.constant4,"a",@progbits
	.align	8
	.align		8
.nv.constant4:
        /*0000*/ 	.dword	vprintf
	.align		8
        /*0008*/ 	.dword	$str


//--------------------- .text._Z5hellov           --------------------------
	.section	.text._Z5hellov,"ax",@progbits
	.align	128
        .global         _Z5hellov
        .type           _Z5hellov,@function
        .size           _Z5hellov,(.L_x_2 - _Z5hellov)
        .other          _Z5hellov,@"STO_CUDA_ENTRY STV_DEFAULT"
_Z5hellov:
.text._Z5hellov:
[----:B------:R-:W0:Y:S01]  /*0000*/  LDC R1, c[0x0][0x37c] ;  /* 0x0000df00ff017b82 */ /* 0x000e220000000800 */
[----:B------:R-:W-:Y:S01]  /*0010*/  MOV R0, 0x0 ;  /* 0x0000000000007802 */ /* 0x000fe20000000f00 */
[----:B------:R-:W1:Y:S01]  /*0020*/  LDCU.64 UR4, c[0x4][0x8] ;  /* 0x01000100ff0477ac */ /* 0x000e620008000a00 */
[----:B------:R-:W-:-:S05]  /*0030*/  CS2R R6, SRZ ;  /* 0x0000000000067805 */ /* 0x000fca000001ff00 */
[----:B------:R2:W3:Y:S01]  /*0040*/  LDC.64 R2, c[0x4][R0] ;  /* 0x0100000000027b82 */ /* 0x0004e20000000a00 */
[----:B-1----:R-:W-:Y:S02]  /*0050*/  IMAD.U32 R4, RZ, RZ, UR4 ;  /* 0x00000004ff047e24 */ /* 0x002fe4000f8e00ff */
[----:B--2---:R-:W-:-:S07]  /*0060*/  IMAD.U32 R5, RZ, RZ, UR5 ;  /* 0x00000005ff057e24 */ /* 0x004fce000f8e00ff */
[----:B------:R-:W-:-:S07]  /*0070*/  LEPC R20, `(.L_x_0) ;  /* 0x000000001014794e */ /* 0x000fce0000000000 */
[----:B0--3--:R-:W-:Y:S05]  /*0080*/  CALL.ABS.NOINC R2 ;  /* 0x0000000002007343 */ /* 0x009fea0003c00000 */
.L_x_0:
[----:B------:R-:W-:Y:S05]  /*0090*/  EXIT ;  /* 0x000000000000794d */ /* 0x000fea0003800000 */
.L_x_1:
[----:B------:R-:W-:-:S00]  /*00a0*/  BRA `(.L_x_1) ;  /* 0xfffffffc00fc7947 */ /* 0x000fc0000383ffff */
[----:B------:R-:W-:-:S00]  /*00b0*/  NOP ;  /* 0x0000000000007918 */ /* 0x000fc00000000000 */
        /* <DEDUP_REMOVED lines=12> */
.L_x_2:


//--------------------- .nv.global.init           --------------------------
	.section	.nv.global.init,"aw",@progbits
.nv.global.init:
	.type		$str,@object
	.size		$str,(.L_0 - $str)
$str:
        /*0000*/ 	.byte	0x68, 0x65, 0x6c, 0x6c, 0x6f, 0x2c, 0x20, 0x43, 0x55, 0x44, 0x41, 0x21, 0x0a, 0x00
.L_0:


//--------------------- .nv.shared.reserved.0     --------------------------
	.section	.nv.shared.reserved.0,"aw",@nobits
	.weak		__nv_reservedSMEM_offset_0_alias
	.size		__nv_reservedSMEM_offset_0_alias, 0, 64
	.other		__nv_reservedSMEM_offset_0_alias,@"STO_CUDA_RESERVED_SHARED STV_DEFAULT"
__nv_reservedSMEM_offset_0_alias:
	.zero		0
	.zero		64


//--------------------- .nv.constant0._Z5hellov   --------------------------
	.section	.nv.constant0._Z5hellov,"a",@progbits
	.sectionflags	@""
	.align	4
.nv.constant0._Z5hellov:
	.zero		896


//--------------------- SYMBOLS --------------------------

	.type		.nv.reservedSmem.offset0,@object
	.size		.nv.reservedSmem.offset0,0x4
	.type		vprintf,@function
